//
// Generated by NVIDIA NVVM Compiler
//
// Compiler Build ID: CL-36424714
// Cuda compilation tools, release 13.0, V13.0.88
// Based on NVVM 20.0.0
//

.version 9.0
.target sm_100
.address_size 64

	// .globl	_Z12conv2D_tiledPKfS0_Pfii
// _ZZ12conv2D_tiledPKfS0_PfiiE4tile has been demoted

.visible .entry _Z12conv2D_tiledPKfS0_Pfii(
	.param .u64 .ptr .align 1 _Z12conv2D_tiledPKfS0_Pfii_param_0,
	.param .u64 .ptr .align 1 _Z12conv2D_tiledPKfS0_Pfii_param_1,
	.param .u64 .ptr .align 1 _Z12conv2D_tiledPKfS0_Pfii_param_2,
	.param .u32 _Z12conv2D_tiledPKfS0_Pfii_param_3,
	.param .u32 _Z12conv2D_tiledPKfS0_Pfii_param_4
)
{
	.reg .pred 	%p<16>;
	.reg .b32 	%r<22>;
	.reg .b32 	%f<29>;
	.reg .b64 	%rd<11>;
	// demoted variable
	.shared .align 4 .b8 _ZZ12conv2D_tiledPKfS0_PfiiE4tile[1296];
	ld.param.u64 	%rd1, [_Z12conv2D_tiledPKfS0_Pfii_param_0];
	ld.param.u64 	%rd2, [_Z12conv2D_tiledPKfS0_Pfii_param_1];
	ld.param.u64 	%rd3, [_Z12conv2D_tiledPKfS0_Pfii_param_2];
	ld.param.u32 	%r6, [_Z12conv2D_tiledPKfS0_Pfii_param_3];
	ld.param.u32 	%r7, [_Z12conv2D_tiledPKfS0_Pfii_param_4];
	mov.u32 	%r1, %tid.x;
	mov.u32 	%r2, %tid.y;
	mov.u32 	%r8, %ctaid.y;
	shl.b32 	%r9, %r8, 4;
	add.s32 	%r3, %r9, %r2;
	mov.u32 	%r10, %ctaid.x;
	shl.b32 	%r11, %r10, 4;
	add.s32 	%r4, %r11, %r1;
	setp.ge.s32 	%p3, %r3, %r7;
	setp.ge.s32 	%p4, %r4, %r6;
	mov.u32 	%r12, _ZZ12conv2D_tiledPKfS0_PfiiE4tile;
	mad.lo.s32 	%r13, %r2, 72, %r12;
	shl.b32 	%r14, %r1, 2;
	add.s32 	%r5, %r13, %r14;
	or.pred  	%p5, %p4, %p3;
	@%p5 bra 	$L__BB0_2;
	cvta.to.global.u64 	%rd4, %rd1;
	mad.lo.s32 	%r16, %r6, %r3, %r4;
	mul.wide.s32 	%rd5, %r16, 4;
	add.s64 	%rd6, %rd4, %rd5;
	ld.global.nc.f32 	%f1, [%rd6];
	st.shared.f32 	[%r5], %f1;
	bra.uni 	$L__BB0_3;
$L__BB0_2:
	mov.b32 	%r15, 0;
	st.shared.u32 	[%r5], %r15;
$L__BB0_3:
	bar.sync 	0;
	or.b32  	%r17, %r1, %r2;
	and.b32  	%r18, %r17, 1008;
	setp.ne.s32 	%p7, %r18, 0;
	setp.eq.s32 	%p8, %r3, 0;
	mov.pred 	%p15, 0;
	or.pred  	%p9, %p7, %p8;
	@%p9 bra 	$L__BB0_5;
	add.s32 	%r19, %r7, -1;
	setp.lt.s32 	%p15, %r3, %r19;
$L__BB0_5:
	setp.lt.s32 	%p10, %r4, 1;
	not.pred 	%p11, %p15;
	or.pred  	%p12, %p10, %p11;
	add.s32 	%r20, %r6, -1;
	setp.ge.s32 	%p13, %r4, %r20;
	or.pred  	%p14, %p12, %p13;
	@%p14 bra 	$L__BB0_7;
	cvta.to.global.u64 	%rd7, %rd2;
	ld.shared.f32 	%f2, [%r5];
	ld.global.nc.f32 	%f3, [%rd7];
	fma.rn.f32 	%f4, %f2, %f3, 0f00000000;
	ld.shared.f32 	%f5, [%r5+4];
	ld.global.nc.f32 	%f6, [%rd7+4];
	fma.rn.f32 	%f7, %f5, %f6, %f4;
	ld.shared.f32 	%f8, [%r5+8];
	ld.global.nc.f32 	%f9, [%rd7+8];
	fma.rn.f32 	%f10, %f8, %f9, %f7;
	ld.shared.f32 	%f11, [%r5+72];
	ld.global.nc.f32 	%f12, [%rd7+12];
	fma.rn.f32 	%f13, %f11, %f12, %f10;
	ld.shared.f32 	%f14, [%r5+76];
	ld.global.nc.f32 	%f15, [%rd7+16];
	fma.rn.f32 	%f16, %f14, %f15, %f13;
	ld.shared.f32 	%f17, [%r5+80];
	ld.global.nc.f32 	%f18, [%rd7+20];
	fma.rn.f32 	%f19, %f17, %f18, %f16;
	ld.shared.f32 	%f20, [%r5+144];
	ld.global.nc.f32 	%f21, [%rd7+24];
	fma.rn.f32 	%f22, %f20, %f21, %f19;
	ld.shared.f32 	%f23, [%r5+148];
	ld.global.nc.f32 	%f24, [%rd7+28];
	fma.rn.f32 	%f25, %f23, %f24, %f22;
	ld.shared.f32 	%f26, [%r5+152];
	ld.global.nc.f32 	%f27, [%rd7+32];
	fma.rn.f32 	%f28, %f26, %f27, %f25;
	mad.lo.s32 	%r21, %r6, %r3, %r4;
	cvta.to.global.u64 	%rd8, %rd3;
	mul.wide.s32 	%rd9, %r21, 4;
	add.s64 	%rd10, %rd8, %rd9;
	st.global.f32 	[%rd10], %f28;
$L__BB0_7:
	ret;

}


// ===== COMPILED SASS (sm_100) =====

	.target	sm_100

	.elftype	@"ET_EXEC"


//--------------------- .note.nv.tkinfo           --------------------------
	.section	.note.nv.tkinfo,"",@"SHT_NOTE"
	.sectionflags	@"SHF_NOTE_NV_TKINFO"
	.tkinfo
        /*0018*/ 	.word	0x00000002
        /*0030*/ 	.string	""
        /*0030*/ 	.string	"ptxas"
        /*0030*/ 	.string	"Cuda compilation tools, release 13.0, V13.0.88"
        /*0030*/ 	.string	"Build cuda_13.0.r13.0/compiler.36424714_0"
        /*0030*/ 	.string	"-arch sm_100 -m 64 "



//--------------------- .note.nv.cuinfo           --------------------------
	.section	.note.nv.cuinfo,"",@"SHT_NOTE"
	.sectionflags	@"SHF_NOTE_NV_CUINFO"
        /*0018*/ 	.short	0x0002
        /*001a*/ 	.short	0x0064
        /*001c*/ 	.short	0x0082
	.zero		2


//--------------------- .nv.info                  --------------------------
	.section	.nv.info,"",@"SHT_CUDA_INFO"
	.align	4


	//----- nvinfo : EIATTR_REGCOUNT
	.align		4
        /*0000*/ 	.byte	0x04, 0x2f
        /*0002*/ 	.short	(.L_1 - .L_0)
	.align		4
.L_0:
        /*0004*/ 	.word	index@(_Z12conv2D_tiledPKfS0_Pfii)
        /*0008*/ 	.word	0x0000001c


	//----- nvinfo : EIATTR_FRAME_SIZE
	.align		4
.L_1:
        /*000c*/ 	.byte	0x04, 0x11
        /*000e*/ 	.short	(.L_3 - .L_2)
	.align		4
.L_2:
        /*0010*/ 	.word	index@(_Z12conv2D_tiledPKfS0_Pfii)
        /*0014*/ 	.word	0x00000000


	//----- nvinfo : EIATTR_MIN_STACK_SIZE
	.align		4
.L_3:
        /*0018*/ 	.byte	0x04, 0x12
        /*001a*/ 	.short	(.L_5 - .L_4)
	.align		4
.L_4:
        /*001c*/ 	.word	index@(_Z12conv2D_tiledPKfS0_Pfii)
        /*0020*/ 	.word	0x00000000
.L_5:


//--------------------- .nv.compat                --------------------------
	.section	.nv.compat,"",@"SHT_CUDA_COMPAT_INFO"
	.align	4
        /*0000*/ 	.byte	0x02, 0x09, 0x00, 0x00, 0x02, 0x02, 0x01, 0x00, 0x02, 0x05, 0x05, 0x00, 0x03, 0x07, 0x01, 0x01
        /*0010*/ 	.byte	0x02, 0x03, 0x00, 0x00, 0x02, 0x06, 0x01, 0x00, 0x04, 0x0b, 0x08, 0x00, 0x09, 0x00, 0x00, 0x00
        /*0020*/ 	.byte	0x00, 0x00, 0x00, 0x00


//--------------------- .nv.info._Z12conv2D_tiledPKfS0_Pfii --------------------------
	.section	.nv.info._Z12conv2D_tiledPKfS0_Pfii,"",@"SHT_CUDA_INFO"
	.sectionflags	@""
	.align	4


	//----- nvinfo : EIATTR_CUDA_API_VERSION
	.align		4
        /*0000*/ 	.byte	0x04, 0x37
        /*0002*/ 	.short	(.L_7 - .L_6)
.L_6:
        /*0004*/ 	.word	0x00000082


	//----- nvinfo : EIATTR_KPARAM_INFO
	.align		4
.L_7:
        /*0008*/ 	.byte	0x04, 0x17
        /*000a*/ 	.short	(.L_9 - .L_8)
.L_8:
        /*000c*/ 	.word	0x00000000
        /*0010*/ 	.short	0x0004
        /*0012*/ 	.short	0x001c
        /*0014*/ 	.byte	0x00, 0xf0, 0x11, 0x00


	//----- nvinfo : EIATTR_KPARAM_INFO
	.align		4
.L_9:
        /*0018*/ 	.byte	0x04, 0x17
        /*001a*/ 	.short	(.L_11 - .L_10)
.L_10:
        /*001c*/ 	.word	0x00000000
        /*0020*/ 	.short	0x0003
        /*0022*/ 	.short	0x0018
        /*0024*/ 	.byte	0x00, 0xf0, 0x11, 0x00


	//----- nvinfo : EIATTR_KPARAM_INFO
	.align		4
.L_11:
        /*0028*/ 	.byte	0x04, 0x17
        /*002a*/ 	.short	(.L_13 - .L_12)
.L_12:
        /*002c*/ 	.word	0x00000000
        /*0030*/ 	.short	0x0002
        /*0032*/ 	.short	0x0010
        /*0034*/ 	.byte	0x00, 0xf5, 0x21, 0x00


	//----- nvinfo : EIATTR_KPARAM_INFO
	.align		4
.L_13:
        /*0038*/ 	.byte	0x04, 0x17
        /*003a*/ 	.short	(.L_15 - .L_14)
.L_14:
        /*003c*/ 	.word	0x00000000
        /*0040*/ 	.short	0x0001
        /*0042*/ 	.short	0x0008
        /*0044*/ 	.byte	0x00, 0xf5, 0x21, 0x00


	//----- nvinfo : EIATTR_KPARAM_INFO
	.align		4
.L_15:
        /*0048*/ 	.byte	0x04, 0x17
        /*004a*/ 	.short	(.L_17 - .L_16)
.L_16:
        /*004c*/ 	.word	0x00000000
        /*0050*/ 	.short	0x0000
        /*0052*/ 	.short	0x0000
        /*0054*/ 	.byte	0x00, 0xf5, 0x21, 0x00


	//----- nvinfo : EIATTR_SPARSE_MMA_MASK
	.align		4
.L_17:
        /*0058*/ 	.byte	0x03, 0x50
        /*005a*/ 	.short	0x0000


	//----- nvinfo : EIATTR_MAXREG_COUNT
	.align		4
        /*005c*/ 	.byte	0x03, 0x1b
        /*005e*/ 	.short	0x00ff


	//----- nvinfo : EIATTR_NUM_BARRIERS
	.align		4
        /*0060*/ 	.byte	0x02, 0x4c
        /*0062*/ 	.byte	0x01
	.zero		1


	//----- nvinfo : EIATTR_MERCURY_ISA_VERSION
	.align		4
        /*0064*/ 	.byte	0x03, 0x5f
        /*0066*/ 	.short	0x0101


	//----- nvinfo : EIATTR_VRC_CTA_INIT_COUNT
	.align		4
        /*0068*/ 	.byte	0x02, 0x4a
	.zero		1
	.zero		1


	//----- nvinfo : EIATTR_EXIT_INSTR_OFFSETS
	.align		4
        /*006c*/ 	.byte	0x04, 0x1c
        /*006e*/ 	.short	(.L_19 - .L_18)


	//   ....[0]....
.L_18:
        /*0070*/ 	.word	0x000001e0


	//   ....[1]....
        /*0074*/ 	.word	0x000003f0


	//----- nvinfo : EIATTR_CBANK_PARAM_SIZE
	.align		4
.L_19:
        /*0078*/ 	.byte	0x03, 0x19
        /*007a*/ 	.short	0x0020


	//----- nvinfo : EIATTR_PARAM_CBANK
	.align		4
        /*007c*/ 	.byte	0x04, 0x0a
        /*007e*/ 	.short	(.L_21 - .L_20)
	.align		4
.L_20:
        /*0080*/ 	.word	index@(.nv.constant0._Z12conv2D_tiledPKfS0_Pfii)
        /*0084*/ 	.short	0x0380
        /*0086*/ 	.short	0x0020


	//----- nvinfo : EIATTR_SW_WAR
	.align		4
.L_21:
        /*0088*/ 	.byte	0x04, 0x36
        /*008a*/ 	.short	(.L_23 - .L_22)
.L_22:
        /*008c*/ 	.word	0x00000008
.L_23:


//--------------------- .nv.callgraph             --------------------------
	.section	.nv.callgraph,"",@"SHT_CUDA_CALLGRAPH"
	.align	4
	.sectionentsize	8
	.align		4
        /*0000*/ 	.word	0x00000000
	.align		4
        /*0004*/ 	.word	0xffffffff
	.align		4
        /*0008*/ 	.word	0x00000000
	.align		4
        /*000c*/ 	.word	0xfffffffe
	.align		4
        /*0010*/ 	.word	0x00000000
	.align		4
        /*0014*/ 	.word	0xfffffffd
	.align		4
        /*0018*/ 	.word	0x00000000
	.align		4
        /*001c*/ 	.word	0xfffffffc


//--------------------- .text._Z12conv2D_tiledPKfS0_Pfii --------------------------
	.section	.text._Z12conv2D_tiledPKfS0_Pfii,"ax",@progbits
	.align	128
        .global         _Z12conv2D_tiledPKfS0_Pfii
        .type           _Z12conv2D_tiledPKfS0_Pfii,@function
        .size           _Z12conv2D_tiledPKfS0_Pfii,(.L_x_1 - _Z12conv2D_tiledPKfS0_Pfii)
        .other          _Z12conv2D_tiledPKfS0_Pfii,@"STO_CUDA_ENTRY STV_DEFAULT"
_Z12conv2D_tiledPKfS0_Pfii:
.text._Z12conv2D_tiledPKfS0_Pfii:
[----:B------:R-:W-:Y:S01]  /*0000*/  LDC R1, c[0x0][0x37c] ;  /* 0x0000df00ff017b82 */ /* 0x000fe20000000800 */
[----:B------:R-:W0:Y:S07]  /*0010*/  S2R R6, SR_TID.Y ;  /* 0x0000000000067919 */ /* 0x000e2e0000002200 */
[----:B------:R-:W1:Y:S01]  /*0020*/  LDC.64 R2, c[0x0][0x398] ;  /* 0x0000e600ff027b82 */ /* 0x000e620000000a00 */
[----:B------:R-:W2:Y:S01]  /*0030*/  LDCU.64 UR4, c[0x0][0x358] ;  /* 0x00006b00ff0477ac */ /* 0x000ea20008000a00 */
[----:B------:R-:W0:Y:S01]  /*0040*/  S2R R5, SR_CTAID.Y ;  /* 0x0000000000057919 */ /* 0x000e220000002600 */
[----:B------:R-:W3:Y:S01]  /*0050*/  S2R R13, SR_TID.X ;  /* 0x00000000000d7919 */ /* 0x000ee20000002100 */
[----:B------:R-:W3:Y:S01]  /*0060*/  S2R R0, SR_CTAID.X ;  /* 0x0000000000007919 */ /* 0x000ee20000002500 */
[----:B0-----:R-:W-:-:S04]  /*0070*/  LEA R5, R5, R6, 0x4 ;  /* 0x0000000605057211 */ /* 0x001fc800078e20ff */
[----:B-1----:R-:W-:Y:S02]  /*0080*/  ISETP.GE.AND P0, PT, R5, R3, PT ;  /* 0x000000030500720c */ /* 0x002fe40003f06270 */
[----:B---3--:R-:W-:-:S04]  /*0090*/  LEA R7, R0, R13, 0x4 ;  /* 0x0000000d00077211 */ /* 0x008fc800078e20ff */
[----:B------:R-:W-:-:S13]  /*00a0*/  ISETP.GE.OR P0, PT, R7, R2, P0 ;  /* 0x000000020700720c */ /* 0x000fda0000706670 */
[----:B------:R-:W0:Y:S01]  /*00b0*/  @!P0 LDC.64 R8, c[0x0][0x380] ;  /* 0x0000e000ff088b82 */ /* 0x000e220000000a00 */
[----:B------:R-:W-:-:S04]  /*00c0*/  @!P0 IMAD R11, R5, R2, R7 ;  /* 0x00000002050b8224 */ /* 0x000fc800078e0207 */
[----:B0-----:R-:W-:-:S06]  /*00d0*/  @!P0 IMAD.WIDE R8, R11, 0x4, R8 ;  /* 0x000000040b088825 */ /* 0x001fcc00078e0208 */
[----:B--2---:R-:W2:Y:S01]  /*00e0*/  @!P0 LDG.E.CONSTANT R9, desc[UR4][R8.64] ;  /* 0x0000000408098981 */ /* 0x004ea2000c1e9900 */
[----:B------:R-:W-:Y:S02]  /*00f0*/  MOV R0, 0x400 ;  /* 0x0000040000007802 */ /* 0x000fe40000000f00 */
[----:B------:R-:W-:Y:S01]  /*0100*/  LOP3.LUT P1, RZ, R13, 0x3f0, R6, 0xc8, !PT ;  /* 0x000003f00dff7812 */ /* 0x000fe2000782c806 */
[----:B------:R-:W0:Y:S03]  /*0110*/  S2R R11, SR_CgaCtaId ;  /* 0x00000000000b7919 */ /* 0x000e260000008800 */
[----:B------:R-:W-:-:S13]  /*0120*/  ISETP.EQ.OR P1, PT, R5, RZ, P1 ;  /* 0x000000ff0500720c */ /* 0x000fda0000f22670 */
[----:B------:R-:W-:-:S04]  /*0130*/  @!P1 IADD3 R4, PT, PT, R3, -0x1, RZ ;  /* 0xffffffff03049810 */ /* 0x000fc80007ffe0ff */
[----:B------:R-:W-:Y:S02]  /*0140*/  ISETP.LT.AND P1, PT, R5, R4, !P1 ;  /* 0x000000040500720c */ /* 0x000fe40004f21270 */
[----:B------:R-:W-:Y:S02]  /*0150*/  IADD3 R4, PT, PT, R2, -0x1, RZ ;  /* 0xffffffff02047810 */ /* 0x000fe40007ffe0ff */
[----:B------:R-:W-:-:S04]  /*0160*/  ISETP.LT.OR P1, PT, R7, 0x1, !P1 ;  /* 0x000000010700780c */ /* 0x000fc80004f21670 */
[----:B------:R-:W-:Y:S02]  /*0170*/  ISETP.GE.OR P1, PT, R7, R4, P1 ;  /* 0x000000040700720c */ /* 0x000fe40000f26670 */
[----:B0-----:R-:W-:-:S05]  /*0180*/  LEA R0, R11, R0, 0x18 ;  /* 0x000000000b007211 */ /* 0x001fca00078ec0ff */
[----:B------:R-:W-:-:S05]  /*0190*/  IMAD R0, R6, 0x48, R0 ;  /* 0x0000004806007824 */ /* 0x000fca00078e0200 */
[----:B------:R-:W-:-:S05]  /*01a0*/  LEA R14, R13, R0, 0x2 ;  /* 0x000000000d0e7211 */ /* 0x000fca00078e10ff */
[----:B--2---:R0:W-:Y:S04]  /*01b0*/  @!P0 STS [R14], R9 ;  /* 0x000000090e008388 */ /* 0x0041e80000000800 */
[----:B------:R0:W-:Y:S01]  /*01c0*/  @P0 STS [R14], RZ ;  /* 0x000000ff0e000388 */ /* 0x0001e20000000800 */
[----:B------:R-:W-:Y:S06]  /*01d0*/  BAR.SYNC.DEFER_BLOCKING 0x0 ;  /* 0x0000000000007b1d */ /* 0x000fec0000010000 */
[----:B------:R-:W-:Y:S05]  /*01e0*/  @P1 EXIT ;  /* 0x000000000000194d */ /* 0x000fea0003800000 */
[----:B0-----:R-:W0:Y:S01]  /*01f0*/  LDC.64 R8, c[0x0][0x388] ;  /* 0x0000e200ff087b82 */ /* 0x001e220000000a00 */
[----:B------:R-:W1:Y:S04]  /*0200*/  LDS R0, [R14] ;  /* 0x000000000e007984 */ /* 0x000e680000000800 */
[----:B------:R-:W2:Y:S04]  /*0210*/  LDS R19, [R14+0x4] ;  /* 0x000004000e137984 */ /* 0x000ea80000000800 */
[----:B------:R-:W3:Y:S04]  /*0220*/  LDS R21, [R14+0x8] ;  /* 0x000008000e157984 */ /* 0x000ee80000000800 */
[----:B------:R-:W4:Y:S04]  /*0230*/  LDS R23, [R14+0x48] ;  /* 0x000048000e177984 */ /* 0x000f280000000800 */
[----:B------:R-:W5:Y:S04]  /*0240*/  LDS R25, [R14+0x4c] ;  /* 0x00004c000e197984 */ /* 0x000f680000000800 */
[----:B------:R-:W5:Y:S04]  /*0250*/  LDS R22, [R14+0x50] ;  /* 0x000050000e167984 */ /* 0x000f680000000800 */
[----:B0-----:R-:W1:Y:S04]  /*0260*/  LDG.E.CONSTANT R17, desc[UR4][R8.64] ;  /* 0x0000000408117981 */ /* 0x001e68000c1e9900 */
[----:B------:R-:W2:Y:S04]  /*0270*/  LDG.E.CONSTANT R16, desc[UR4][R8.64+0x4] ;  /* 0x0000040408107981 */ /* 0x000ea8000c1e9900 */
[----:B------:R-:W3:Y:S04]  /*0280*/  LDG.E.CONSTANT R18, desc[UR4][R8.64+0x8] ;  /* 0x0000080408127981 */ /* 0x000ee8000c1e9900 */
[----:B------:R-:W4:Y:S04]  /*0290*/  LDG.E.CONSTANT R20, desc[UR4][R8.64+0xc] ;  /* 0x00000c0408147981 */ /* 0x000f28000c1e9900 */
[----:B------:R-:W5:Y:S04]  /*02a0*/  LDG.E.CONSTANT R11, desc[UR4][R8.64+0x10] ;  /* 0x00001004080b7981 */ /* 0x000f68000c1e9900 */
[----:B------:R-:W5:Y:S04]  /*02b0*/  LDG.E.CONSTANT R10, desc[UR4][R8.64+0x14] ;  /* 0x00001404080a7981 */ /* 0x000f68000c1e9900 */
[----:B------:R-:W5:Y:S04]  /*02c0*/  LDG.E.CONSTANT R6, desc[UR4][R8.64+0x18] ;  /* 0x0000180408067981 */ /* 0x000f68000c1e9900 */
[----:B------:R-:W5:Y:S04]  /*02d0*/  LDG.E.CONSTANT R4, desc[UR4][R8.64+0x1c] ;  /* 0x00001c0408047981 */ /* 0x000f68000c1e9900 */
[----:B------:R0:W5:Y:S01]  /*02e0*/  LDG.E.CONSTANT R3, desc[UR4][R8.64+0x20] ;  /* 0x0000200408037981 */ /* 0x000162000c1e9900 */
[----:B------:R-:W-:-:S03]  /*02f0*/  IMAD R5, R5, R2, R7 ;  /* 0x0000000205057224 */ /* 0x000fc600078e0207 */
[----:B------:R-:W5:Y:S04]  /*0300*/  LDS R15, [R14+0x90] ;  /* 0x000090000e0f7984 */ /* 0x000f680000000800 */
[----:B------:R-:W5:Y:S01]  /*0310*/  LDS R13, [R14+0x94] ;  /* 0x000094000e0d7984 */ /* 0x000f620000000800 */
[----:B0-----:R-:W0:Y:S03]  /*0320*/  LDC.64 R8, c[0x0][0x390] ;  /* 0x0000e400ff087b82 */ /* 0x001e260000000a00 */
[----:B------:R-:W5:Y:S01]  /*0330*/  LDS R12, [R14+0x98] ;  /* 0x000098000e0c7984 */ /* 0x000f620000000800 */
[----:B0-----:R-:W-:-:S04]  /*0340*/  IMAD.WIDE R8, R5, 0x4, R8 ;  /* 0x0000000405087825 */ /* 0x001fc800078e0208 */
[----:B-1----:R-:W-:-:S04]  /*0350*/  FFMA R0, R0, R17, RZ ;  /* 0x0000001100007223 */ /* 0x002fc800000000ff */
[----:B--2---:R-:W-:-:S04]  /*0360*/  FFMA R0, R19, R16, R0 ;  /* 0x0000001013007223 */ /* 0x004fc80000000000 */
[----:B---3--:R-:W-:-:S04]  /*0370*/  FFMA R0, R21, R18, R0 ;  /* 0x0000001215007223 */ /* 0x008fc80000000000 */
[----:B----4-:R-:W-:-:S04]  /*0380*/  FFMA R0, R23, R20, R0 ;  /* 0x0000001417007223 */ /* 0x010fc80000000000 */
[----:B-----5:R-:W-:-:S04]  /*0390*/  FFMA R11, R25, R11, R0 ;  /* 0x0000000b190b7223 */ /* 0x020fc80000000000 */
[----:B------:R-:W-:-:S04]  /*03a0*/  FFMA R10, R22, R10, R11 ;  /* 0x0000000a160a7223 */ /* 0x000fc8000000000b */
[----:B------:R-:W-:-:S04]  /*03b0*/  FFMA R6, R15, R6, R10 ;  /* 0x000000060f067223 */ /* 0x000fc8000000000a */
[----:B------:R-:W-:-:S04]  /*03c0*/  FFMA R13, R13, R4, R6 ;  /* 0x000000040d0d7223 */ /* 0x000fc80000000006 */
[----:B------:R-:W-:-:S05]  /*03d0*/  FFMA R3, R12, R3, R13 ;  /* 0x000000030c037223 */ /* 0x000fca000000000d */
[----:B------:R-:W-:Y:S01]  /*03e0*/  STG.E desc[UR4][R8.64], R3 ;  /* 0x0000000308007986 */ /* 0x000fe2000c101904 */
[----:B------:R-:W-:Y:S05]  /*03f0*/  EXIT ;  /* 0x000000000000794d */ /* 0x000fea0003800000 */
.L_x_0:
[----:B------:R-:W-:-:S00]  /*0400*/  BRA `(.L_x_0) ;  /* 0xfffffffc00fc7947 */ /* 0x000fc0000383ffff */
[----:B------:R-:W-:-:S00]  /*0410*/  NOP ;  /* 0x0000000000007918 */ /* 0x000fc00000000000 */
        /* <DEDUP_REMOVED lines=14> */
.L_x_1:


//--------------------- .nv.shared._Z12conv2D_tiledPKfS0_Pfii --------------------------
	.section	.nv.shared._Z12conv2D_tiledPKfS0_Pfii,"aw",@nobits
	.sectionflags	@""
	.align	4
.nv.shared._Z12conv2D_tiledPKfS0_Pfii:
	.zero		2320


//--------------------- .nv.shared.reserved.0     --------------------------
	.section	.nv.shared.reserved.0,"aw",@nobits
	.weak		__nv_reservedSMEM_offset_0_alias
	.size		__nv_reservedSMEM_offset_0_alias, 0, 64
	.other		__nv_reservedSMEM_offset_0_alias,@"STO_CUDA_RESERVED_SHARED STV_DEFAULT"
__nv_reservedSMEM_offset_0_alias:
	.zero		0
	.zero		64


//--------------------- .nv.constant0._Z12conv2D_tiledPKfS0_Pfii --------------------------
	.section	.nv.constant0._Z12conv2D_tiledPKfS0_Pfii,"a",@progbits
	.sectionflags	@""
	.align	4
.nv.constant0._Z12conv2D_tiledPKfS0_Pfii:
	.zero		928


//--------------------- SYMBOLS --------------------------

	.type		.nv.reservedSmem.offset0,@object
	.size		.nv.reservedSmem.offset0,0x4
	.type		.nv.reservedSmem.cap,@object
	.size		.nv.reservedSmem.cap,0x4
